	.headerflags	@"EF_CUDA_TEXMODE_UNIFIED EF_CUDA_64BIT_ADDRESS EF_CUDA_ACCELERATORS EF_CUDA_SM90 EF_CUDA_VIRTUAL_SM(EF_CUDA_SM90)"
	.elftype	@"ET_EXEC"


//--------------------- .nv.info                  --------------------------
	.section	.nv.info,"",@"SHT_CUDA_INFO"
	.align	4


	//----- nvinfo : EIATTR_REGCOUNT
	.align		4
        /*0000*/ 	.byte	0x04, 0x2f
        /*0002*/ 	.short	(.L_2 - .L_1)
	.align		4
.L_1:
        /*0004*/ 	.word	index@(triton_per_fused_abs_add_div_log_lt_mul_sub_sum_where_0)
        /*0008*/ 	.word	0x00000016


	//----- nvinfo : EIATTR_MIN_STACK_SIZE
	.align		4
.L_2:
        /*000c*/ 	.byte	0x04, 0x12
        /*000e*/ 	.short	(.L_4 - .L_3)
	.align		4
.L_3:
        /*0010*/ 	.word	index@(triton_per_fused_abs_add_div_log_lt_mul_sub_sum_where_0)
        /*0014*/ 	.word	0x00000000


	//----- nvinfo : EIATTR_FRAME_SIZE
	.align		4
.L_4:
        /*0018*/ 	.byte	0x04, 0x11
        /*001a*/ 	.short	(.L_6 - .L_5)
	.align		4
.L_5:
        /*001c*/ 	.word	index@(triton_per_fused_abs_add_div_log_lt_mul_sub_sum_where_0)
        /*0020*/ 	.word	0x00000000


	//----- nvinfo : EIATTR_MIN_STACK_SIZE
	.align		4
.L_6:
        /*0024*/ 	.byte	0x04, 0x12
        /*0026*/ 	.short	(.L_8 - .L_7)
	.align		4
.L_7:
        /*0028*/ 	.word	index@(triton_per_fused_abs_add_div_log_lt_mul_sub_sum_where_0)
        /*002c*/ 	.word	0x00000000
.L_8:


//--------------------- .nv.info.triton_per_fused_abs_add_div_log_lt_mul_sub_sum_where_0 --------------------------
	.section	.nv.info.triton_per_fused_abs_add_div_log_lt_mul_sub_sum_where_0,"",@"SHT_CUDA_INFO"
	.sectionflags	@""
	.align	4


	//----- nvinfo : EIATTR_CUDA_API_VERSION
	.align		4
        /*0000*/ 	.byte	0x04, 0x37
        /*0002*/ 	.short	(.L_10 - .L_9)
.L_9:
        /*0004*/ 	.word	0x0000007c


	//----- nvinfo : EIATTR_KPARAM_INFO
	.align		4
.L_10:
        /*0008*/ 	.byte	0x04, 0x17
        /*000a*/ 	.short	(.L_12 - .L_11)
.L_11:
        /*000c*/ 	.word	0x00000000
        /*0010*/ 	.short	0x0005
        /*0012*/ 	.short	0x0024
        /*0014*/ 	.byte	0x00, 0xf0, 0x11, 0x00


	//----- nvinfo : EIATTR_KPARAM_INFO
	.align		4
.L_12:
        /*0018*/ 	.byte	0x04, 0x17
        /*001a*/ 	.short	(.L_14 - .L_13)
.L_13:
        /*001c*/ 	.word	0x00000000
        /*0020*/ 	.short	0x0004
        /*0022*/ 	.short	0x0020
        /*0024*/ 	.byte	0x00, 0xf0, 0x11, 0x00


	//----- nvinfo : EIATTR_KPARAM_INFO
	.align		4
.L_14:
        /*0028*/ 	.byte	0x04, 0x17
        /*002a*/ 	.short	(.L_16 - .L_15)
.L_15:
        /*002c*/ 	.word	0x00000000
        /*0030*/ 	.short	0x0003
        /*0032*/ 	.short	0x0018
        /*0034*/ 	.byte	0x00, 0xf4, 0x21, 0x00


	//----- nvinfo : EIATTR_KPARAM_INFO
	.align		4
.L_16:
        /*0038*/ 	.byte	0x04, 0x17
        /*003a*/ 	.short	(.L_18 - .L_17)
.L_17:
        /*003c*/ 	.word	0x00000000
        /*0040*/ 	.short	0x0002
        /*0042*/ 	.short	0x0010
        /*0044*/ 	.byte	0x00, 0xf4, 0x21, 0x00


	//----- nvinfo : EIATTR_KPARAM_INFO
	.align		4
.L_18:
        /*0048*/ 	.byte	0x04, 0x17
        /*004a*/ 	.short	(.L_20 - .L_19)
.L_19:
        /*004c*/ 	.word	0x00000000
        /*0050*/ 	.short	0x0001
        /*0052*/ 	.short	0x0008
        /*0054*/ 	.byte	0x00, 0xf4, 0x21, 0x00


	//----- nvinfo : EIATTR_KPARAM_INFO
	.align		4
.L_20:
        /*0058*/ 	.byte	0x04, 0x17
        /*005a*/ 	.short	(.L_22 - .L_21)
.L_21:
        /*005c*/ 	.word	0x00000000
        /*0060*/ 	.short	0x0000
        /*0062*/ 	.short	0x0000
        /*0064*/ 	.byte	0x00, 0xf4, 0x21, 0x00


	//----- nvinfo : EIATTR_SPARSE_MMA_MASK
	.align		4
.L_22:
        /*0068*/ 	.byte	0x03, 0x50
        /*006a*/ 	.short	0x0000


	//----- nvinfo : EIATTR_MAXREG_COUNT
	.align		4
        /*006c*/ 	.byte	0x03, 0x1b
        /*006e*/ 	.short	0x00ff


	//----- nvinfo : EIATTR_COOP_GROUP_MASK_REGIDS
	.align		4
        /*0070*/ 	.byte	0x04, 0x29
        /*0072*/ 	.short	(.L_24 - .L_23)


	//   ....[0]....
.L_23:
        /*0074*/ 	.word	0xffffffff


	//   ....[1]....
        /*0078*/ 	.word	0xffffffff


	//   ....[2]....
        /*007c*/ 	.word	0xffffffff


	//   ....[3]....
        /*0080*/ 	.word	0xffffffff


	//   ....[4]....
        /*0084*/ 	.word	0xffffffff


	//   ....[5]....
        /*0088*/ 	.word	0xffffffff


	//   ....[6]....
        /*008c*/ 	.word	0xffffffff


	//----- nvinfo : EIATTR_COOP_GROUP_INSTR_OFFSETS
	.align		4
.L_24:
        /*0090*/ 	.byte	0x04, 0x28
        /*0092*/ 	.short	(.L_26 - .L_25)


	//   ....[0]....
.L_25:
        /*0094*/ 	.word	0x00000680


	//   ....[1]....
        /*0098*/ 	.word	0x00000690


	//   ....[2]....
        /*009c*/ 	.word	0x000006c0


	//   ....[3]....
        /*00a0*/ 	.word	0x000006d0


	//   ....[4]....
        /*00a4*/ 	.word	0x00000700


	//   ....[5]....
        /*00a8*/ 	.word	0x00000710


	//   ....[6]....
        /*00ac*/ 	.word	0x00000830


	//----- nvinfo : EIATTR_EXIT_INSTR_OFFSETS
	.align		4
.L_26:
        /*00b0*/ 	.byte	0x04, 0x1c
        /*00b2*/ 	.short	(.L_28 - .L_27)


	//   ....[0]....
.L_27:
        /*00b4*/ 	.word	0x00000950


	//   ....[1]....
        /*00b8*/ 	.word	0x000009a0


	//----- nvinfo : EIATTR_REQNTID
	.align		4
.L_28:
        /*00bc*/ 	.byte	0x04, 0x10
        /*00be*/ 	.short	(.L_30 - .L_29)
.L_29:
        /*00c0*/ 	.word	0x00000040
        /*00c4*/ 	.word	0x00000001
        /*00c8*/ 	.word	0x00000001


	//----- nvinfo : EIATTR_CBANK_PARAM_SIZE
	.align		4
.L_30:
        /*00cc*/ 	.byte	0x03, 0x19
        /*00ce*/ 	.short	0x0028


	//----- nvinfo : EIATTR_PARAM_CBANK
	.align		4
        /*00d0*/ 	.byte	0x04, 0x0a
        /*00d2*/ 	.short	(.L_32 - .L_31)
	.align		4
.L_31:
        /*00d4*/ 	.word	index@(.nv.constant0.triton_per_fused_abs_add_div_log_lt_mul_sub_sum_where_0)
        /*00d8*/ 	.short	0x0210
        /*00da*/ 	.short	0x0028


	//----- nvinfo : EIATTR_SW_WAR
	.align		4
.L_32:
        /*00dc*/ 	.byte	0x04, 0x36
        /*00de*/ 	.short	(.L_34 - .L_33)
.L_33:
        /*00e0*/ 	.word	0x00000008
.L_34:


//--------------------- .nv.callgraph             --------------------------
	.section	.nv.callgraph,"",@"SHT_CUDA_CALLGRAPH"
	.align	4
	.sectionentsize	8
	.align		4
        /*0000*/ 	.word	0x00000000
	.align		4
        /*0004*/ 	.word	0xffffffff
	.align		4
        /*0008*/ 	.word	0x00000000
	.align		4
        /*000c*/ 	.word	0xfffffffe
	.align		4
        /*0010*/ 	.word	0x00000000
	.align		4
        /*0014*/ 	.word	0xfffffffd
	.align		4
        /*0018*/ 	.word	0x00000000
	.align		4
        /*001c*/ 	.word	0xfffffffc


//--------------------- .nv.constant4             --------------------------
	.section	.nv.constant4,"a",@progbits
	.align	8
	.align		8
.nv.constant4:
        /*0000*/ 	.dword	_$_str


//--------------------- .text.triton_per_fused_abs_add_div_log_lt_mul_sub_sum_where_0 --------------------------
	.section	.text.triton_per_fused_abs_add_div_log_lt_mul_sub_sum_where_0,"ax",@progbits
	.sectionflags	@"SHF_BARRIERS=1"
	.align	128
        .global         triton_per_fused_abs_add_div_log_lt_mul_sub_sum_where_0
        .type           triton_per_fused_abs_add_div_log_lt_mul_sub_sum_where_0,@function
        .size           triton_per_fused_abs_add_div_log_lt_mul_sub_sum_where_0,(.L_x_1 - triton_per_fused_abs_add_div_log_lt_mul_sub_sum_where_0)
        .other          triton_per_fused_abs_add_div_log_lt_mul_sub_sum_where_0,@"STO_CUDA_ENTRY STV_DEFAULT"
triton_per_fused_abs_add_div_log_lt_mul_sub_sum_where_0:
.text.triton_per_fused_abs_add_div_log_lt_mul_sub_sum_where_0:
[----:B------:R-:W0:Y:S02]  /*0000*/  LDC R1, c[0x0][0x28] ;  /* 0x00000a00ff017b82 */ /* 0x000e240000000800 */
[----:B------:R-:W1:Y:S01]  /*0010*/  S2R R2, SR_TID.X ;  /* 0x0000000000027919 */ /* 0x000e620000002100 */
[----:B------:R-:W2:Y:S01]  /*0020*/  LDC.64 R10, c[0x0][0x210] ;  /* 0x00008400ff0a7b82 */ /* 0x000ea20000000a00 */
[----:B------:R-:W-:Y:S01]  /*0030*/  ULDC.64 UR6, c[0x0][0x208] ;  /* 0x0000820000067ab9 */ /* 0x000fe20000000a00 */
[----:B------:R-:W3:Y:S06]  /*0040*/  S2R R3, SR_CTAID.X ;  /* 0x0000000000037919 */ /* 0x000eec0000002500 */
[----:B------:R-:W4:Y:S08]  /*0050*/  LDC.64 R8, c[0x0][0x218] ;  /* 0x00008600ff087b82 */ /* 0x000f300000000a00 */
[----:B------:R-:W5:Y:S01]  /*0060*/  LDC.64 R6, c[0x0][0x220] ;  /* 0x00008800ff067b82 */ /* 0x000f620000000a00 */
[----:B-1----:R-:W-:-:S02]  /*0070*/  IMAD.SHL.U32 R4, R2, 0x2, RZ ;  /* 0x0000000202047824 */ /* 0x002fc400078e00ff */
[----:B---3--:R-:W-:-:S03]  /*0080*/  IMAD.SHL.U32 R3, R3, 0x8, RZ ;  /* 0x0000000803037824 */ /* 0x008fc600078e00ff */
[----:B------:R-:W-:-:S04]  /*0090*/  LOP3.LUT R4, R4, 0x6, RZ, 0xc0, !PT ;  /* 0x0000000604047812 */ /* 0x000fc800078ec0ff */
[----:B------:R-:W-:-:S04]  /*00a0*/  LOP3.LUT R5, R3, R4, RZ, 0xfc, !PT ;  /* 0x0000000403057212 */ /* 0x000fc800078efcff */
[----:B------:R-:W-:Y:S02]  /*00b0*/  SHF.R.S32.HI R12, RZ, 0x1f, R5 ;  /* 0x0000001fff0c7819 */ /* 0x000fe40000011405 */
[----:B------:R-:W-:Y:S02]  /*00c0*/  ISETP.GE.AND P0, PT, R5, 0x10, PT ;  /* 0x000000100500780c */ /* 0x000fe40003f06270 */
[----:B------:R-:W-:Y:S02]  /*00d0*/  LEA.HI R13, R12, R5, RZ, 0x2 ;  /* 0x000000050c0d7211 */ /* 0x000fe400078f10ff */
[----:B------:R-:W-:Y:S02]  /*00e0*/  LOP3.LUT R12, R2, 0x3c, RZ, 0xc0, !PT ;  /* 0x0000003c020c7812 */ /* 0x000fe400078ec0ff */
[C---:B------:R-:W-:Y:S02]  /*00f0*/  LOP3.LUT R14, R13.reuse, 0xfffffffc, RZ, 0xc0, !PT ;  /* 0xfffffffc0d0e7812 */ /* 0x040fe400078ec0ff */
[----:B------:R-:W-:-:S02]  /*0100*/  SHF.L.U32 R13, R13, 0x4, RZ ;  /* 0x000000040d0d7819 */ /* 0x000fc400000006ff */
[----:B------:R-:W-:Y:S02]  /*0110*/  IADD3 R12, R12, R5, -R14 ;  /* 0x000000050c0c7210 */ /* 0x000fe40007ffe80e */
[----:B------:R-:W-:-:S05]  /*0120*/  LOP3.LUT R13, R13, 0xffffffc0, RZ, 0xc0, !PT ;  /* 0xffffffc00d0d7812 */ /* 0x000fca00078ec0ff */
[----:B------:R-:W-:Y:S01]  /*0130*/  IMAD.IADD R17, R12, 0x1, R13 ;  /* 0x000000010c117824 */ /* 0x000fe200078e020d */
[----:B------:R-:W-:-:S03]  /*0140*/  CS2R R12, SRZ ;  /* 0x00000000000c7805 */ /* 0x000fc6000001ff00 */
[----:B--2---:R-:W-:Y:S01]  /*0150*/  IMAD.WIDE R14, R17, 0x4, R10 ;  /* 0x00000004110e7825 */ /* 0x004fe200078e020a */
[----:B------:R-:W-:-:S03]  /*0160*/  CS2R R10, SRZ ;  /* 0x00000000000a7805 */ /* 0x000fc6000001ff00 */
[C---:B----4-:R-:W-:Y:S01]  /*0170*/  IMAD.WIDE R8, R17.reuse, 0x4, R8 ;  /* 0x0000000411087825 */ /* 0x050fe200078e0208 */
[----:B------:R-:W2:Y:S03]  /*0180*/  @!P0 LDG.E.64 R12, desc[UR6][R14.64] ;  /* 0x000000060e0c8981 */ /* 0x000ea6000c1e1b00 */
[----:B-----5:R-:W-:Y:S01]  /*0190*/  IMAD.WIDE R16, R17, 0x4, R6 ;  /* 0x0000000411107825 */ /* 0x020fe200078e0206 */
[----:B------:R-:W-:Y:S01]  /*01a0*/  CS2R R6, SRZ ;  /* 0x0000000000067805 */ /* 0x000fe2000001ff00 */
[----:B------:R-:W3:Y:S05]  /*01b0*/  @!P0 LDG.E.64 R10, desc[UR6][R8.64] ;  /* 0x00000006080a8981 */ /* 0x000eea000c1e1b00 */
[----:B------:R-:W4:Y:S01]  /*01c0*/  @!P0 LDG.E.64 R6, desc[UR6][R16.64] ;  /* 0x0000000610068981 */ /* 0x000f22000c1e1b00 */
[----:B------:R-:W1:Y:S01]  /*01d0*/  S2UR UR5, SR_CgaCtaId ;  /* 0x00000000000579c3 */ /* 0x000e620000008800 */
[----:B------:R-:W-:-:S02]  /*01e0*/  UMOV UR4, 0x400 ;  /* 0x0000040000047882 */ /* 0x000fc40000000000 */
[----:B-1----:R-:W-:Y:S01]  /*01f0*/  UPRMT UR4, UR5, 0x654, UR4 ;  /* 0x0000065405047896 */ /* 0x002fe20008000004 */
[----:B--2---:R-:W-:Y:S02]  /*0200*/  SEL R12, R12, RZ, !P0 ;  /* 0x000000ff0c0c7207 */ /* 0x004fe40004000000 */
[----:B---3--:R-:W-:Y:S02]  /*0210*/  SEL R19, R10, RZ, !P0 ;  /* 0x000000ff0a137207 */ /* 0x008fe40004000000 */
[----:B------:R-:W-:Y:S02]  /*0220*/  SEL R10, R13, RZ, !P0 ;  /* 0x000000ff0d0a7207 */ /* 0x000fe40004000000 */
[----:B------:R-:W-:Y:S02]  /*0230*/  SEL R11, R11, RZ, !P0 ;  /* 0x000000ff0b0b7207 */ /* 0x000fe40004000000 */
[----:B----4-:R-:W-:Y:S01]  /*0240*/  SEL R5, R6, RZ, !P0 ;  /* 0x000000ff06057207 */ /* 0x010fe20004000000 */
[----:B------:R-:W-:Y:S01]  /*0250*/  FADD R6, R12, -R19 ;  /* 0x800000130c067221 */ /* 0x000fe20000000000 */
[----:B------:R-:W-:Y:S01]  /*0260*/  HFMA2.MMA R12, -RZ, RZ, 1.75, 0 ;  /* 0x3f000000ff0c7435 */ /* 0x000fe200000001ff */
[----:B------:R-:W-:Y:S01]  /*0270*/  SEL R7, R7, RZ, !P0 ;  /* 0x000000ff07077207 */ /* 0x000fe20004000000 */
[----:B------:R-:W-:Y:S01]  /*0280*/  FADD R10, R10, -R11 ;  /* 0x8000000b0a0a7221 */ /* 0x000fe20000000000 */
[----:B------:R-:W-:-:S03]  /*0290*/  FMUL R5, R5, |R6| ;  /* 0x4000000605057220 */ /* 0x000fc60000400000 */
[----:B------:R-:W-:-:S04]  /*02a0*/  FMUL R7, R7, |R10| ;  /* 0x4000000a07077220 */ /* 0x000fc80000400000 */
[-C--:B------:R-:W-:Y:S01]  /*02b0*/  FFMA R8, R5, R12.reuse, 1 ;  /* 0x3f80000005087423 */ /* 0x080fe2000000000c */
[----:B------:R-:W-:-:S04]  /*02c0*/  FFMA R6, R7, R12, 1 ;  /* 0x3f80000007067423 */ /* 0x000fc8000000000c */
[----:B------:R-:W-:Y:S02]  /*02d0*/  FSETP.GEU.AND P1, PT, R8, 1.175494350822287508e-38, PT ;  /* 0x008000000800780b */ /* 0x000fe40003f2e000 */
[----:B------:R-:W-:-:S11]  /*02e0*/  FSETP.GEU.AND P2, PT, R6, 1.175494350822287508e-38, PT ;  /* 0x008000000600780b */ /* 0x000fd60003f4e000 */
[----:B------:R-:W-:Y:S02]  /*02f0*/  @!P1 FMUL R8, R8, 8388608 ;  /* 0x4b00000008089820 */ /* 0x000fe40000400000 */
[----:B------:R-:W-:Y:S02]  /*0300*/  @!P2 FMUL R6, R6, 8388608 ;  /* 0x4b0000000606a820 */ /* 0x000fe40000400000 */
[----:B------:R-:W-:-:S03]  /*0310*/  VIADD R13, R8, 0xc0d55555 ;  /* 0xc0d55555080d7836 */ /* 0x000fc60000000000 */
[----:B------:R-:W-:Y:S02]  /*0320*/  IADD3 R11, R6, -0x3f2aaaab, RZ ;  /* 0xc0d55555060b7810 */ /* 0x000fe40007ffe0ff */
[----:B------:R-:W-:Y:S02]  /*0330*/  LOP3.LUT R13, R13, 0xff800000, RZ, 0xc0, !PT ;  /* 0xff8000000d0d7812 */ /* 0x000fe400078ec0ff */
[----:B------:R-:W-:-:S03]  /*0340*/  LOP3.LUT R11, R11, 0xff800000, RZ, 0xc0, !PT ;  /* 0xff8000000b0b7812 */ /* 0x000fc600078ec0ff */
[----:B------:R-:W-:Y:S01]  /*0350*/  IMAD.IADD R10, R8, 0x1, -R13 ;  /* 0x00000001080a7824 */ /* 0x000fe200078e0a0d */
[----:B------:R-:W-:Y:S01]  /*0360*/  IADD3 R9, R6, -R11, RZ ;  /* 0x8000000b06097210 */ /* 0x000fe20007ffe0ff */
[----:B------:R-:W-:Y:S02]  /*0370*/  IMAD.MOV.U32 R12, RZ, RZ, 0x3e055027 ;  /* 0x3e055027ff0c7424 */ /* 0x000fe400078e00ff */
[----:B------:R-:W-:Y:S02]  /*0380*/  FADD R10, R10, -1 ;  /* 0xbf8000000a0a7421 */ /* 0x000fe40000000000 */
[----:B------:R-:W-:Y:S02]  /*0390*/  FADD R9, R9, -1 ;  /* 0xbf80000009097421 */ /* 0x000fe40000000000 */
[-C--:B------:R-:W-:Y:S02]  /*03a0*/  FFMA.FTZ R15, R10, -R12.reuse, 0.14084610342979431152 ;  /* 0x3e1039f60a0f7423 */ /* 0x080fe4000001080c */
[----:B------:R-:W-:-:S02]  /*03b0*/  FFMA.FTZ R12, R9, -R12, 0.14084610342979431152 ;  /* 0x3e1039f6090c7423 */ /* 0x000fc4000001080c */
[C---:B------:R-:W-:Y:S02]  /*03c0*/  FFMA.FTZ R15, R10.reuse, R15, -0.12148627638816833496 ;  /* 0xbdf8cdcc0a0f7423 */ /* 0x040fe4000001000f */
[C---:B------:R-:W-:Y:S02]  /*03d0*/  FFMA.FTZ R12, R9.reuse, R12, -0.12148627638816833496 ;  /* 0xbdf8cdcc090c7423 */ /* 0x040fe4000001000c */
[C---:B------:R-:W-:Y:S02]  /*03e0*/  FFMA.FTZ R15, R10.reuse, R15, 0.13980610668659210205 ;  /* 0x3e0f29550a0f7423 */ /* 0x040fe4000001000f */
[C---:B------:R-:W-:Y:S02]  /*03f0*/  FFMA.FTZ R12, R9.reuse, R12, 0.13980610668659210205 ;  /* 0x3e0f2955090c7423 */ /* 0x040fe4000001000c */
[----:B------:R-:W-:Y:S02]  /*0400*/  FFMA.FTZ R15, R10, R15, -0.16684235632419586182 ;  /* 0xbe2ad8b90a0f7423 */ /* 0x000fe4000001000f */
[----:B------:R-:W-:-:S02]  /*0410*/  FFMA.FTZ R12, R9, R12, -0.16684235632419586182 ;  /* 0xbe2ad8b9090c7423 */ /* 0x000fc4000001000c */
[C---:B------:R-:W-:Y:S02]  /*0420*/  FFMA.FTZ R15, R10.reuse, R15, 0.20012299716472625732 ;  /* 0x3e4ced0b0a0f7423 */ /* 0x040fe4000001000f */
[C---:B------:R-:W-:Y:S02]  /*0430*/  FFMA.FTZ R14, R9.reuse, R12, 0.20012299716472625732 ;  /* 0x3e4ced0b090e7423 */ /* 0x040fe4000001000c */
[C---:B------:R-:W-:Y:S02]  /*0440*/  FFMA.FTZ R15, R10.reuse, R15, -0.24999669194221496582 ;  /* 0xbe7fff220a0f7423 */ /* 0x040fe4000001000f */
[C---:B------:R-:W-:Y:S01]  /*0450*/  FFMA.FTZ R16, R9.reuse, R14, -0.24999669194221496582 ;  /* 0xbe7fff2209107423 */ /* 0x040fe2000001000e */
[----:B------:R-:W-:Y:S01]  /*0460*/  FSEL R12, RZ, -23, P1 ;  /* 0xc1b80000ff0c7808 */ /* 0x000fe20000800000 */
[----:B------:R-:W-:Y:S01]  /*0470*/  FFMA.FTZ R15, R10, R15, 0.33333182334899902344 ;  /* 0x3eaaaa780a0f7423 */ /* 0x000fe2000001000f */
[----:B------:R-:W-:Y:S01]  /*0480*/  ISETP.GE.U32.AND P1, PT, R8, 0x7f800000, PT ;  /* 0x7f8000000800780c */ /* 0x000fe20003f26070 */
[C---:B------:R-:W-:Y:S01]  /*0490*/  FFMA.FTZ R16, R9.reuse, R16, 0.33333182334899902344 ;  /* 0x3eaaaa7809107423 */ /* 0x040fe20000010010 */
[----:B------:R-:W-:Y:S01]  /*04a0*/  FSEL R14, RZ, -23, P2 ;  /* 0xc1b80000ff0e7808 */ /* 0x000fe20001000000 */
[----:B------:R-:W-:Y:S01]  /*04b0*/  FFMA.FTZ R15, R10, R15, -0.5 ;  /* 0xbf0000000a0f7423 */ /* 0x000fe2000001000f */
[----:B------:R-:W-:Y:S01]  /*04c0*/  ISETP.GE.U32.AND P2, PT, R6, 0x7f800000, PT ;  /* 0x7f8000000600780c */ /* 0x000fe20003f46070 */
[----:B------:R-:W-:Y:S01]  /*04d0*/  FFMA.FTZ R16, R9, R16, -0.5 ;  /* 0xbf00000009107423 */ /* 0x000fe20000010010 */
[----:B------:R-:W-:Y:S01]  /*04e0*/  I2FP.F32.S32 R13, R13 ;  /* 0x0000000d000d7245 */ /* 0x000fe20000201400 */
[----:B------:R-:W-:-:S02]  /*04f0*/  FMUL R15, R10, R15 ;  /* 0x0000000f0a0f7220 */ /* 0x000fc40000400000 */
[----:B------:R-:W-:Y:S01]  /*0500*/  FMUL R16, R9, R16 ;  /* 0x0000001009107220 */ /* 0x000fe20000400000 */
[----:B------:R-:W-:Y:S01]  /*0510*/  I2FP.F32.S32 R11, R11 ;  /* 0x0000000b000b7245 */ /* 0x000fe20000201400 */
[----:B------:R-:W-:Y:S01]  /*0520*/  FFMA.FTZ R12, R13, 1.1920928955078125e-07, R12 ;  /* 0x340000000d0c7823 */ /* 0x000fe2000001000c */
[----:B------:R-:W-:Y:S01]  /*0530*/  FFMA.FTZ R15, R10, R15, R10 ;  /* 0x0000000f0a0f7223 */ /* 0x000fe2000001000a */
[----:B------:R-:W-:Y:S01]  /*0540*/  FFMA.FTZ R16, R9, R16, R9 ;  /* 0x0000001009107223 */ /* 0x000fe20000010009 */
[----:B------:R-:W-:Y:S01]  /*0550*/  @P1 MOV R9, 0x7f800000 ;  /* 0x7f80000000091802 */ /* 0x000fe20000000f00 */
[----:B------:R-:W-:Y:S01]  /*0560*/  FFMA.FTZ R11, R11, 1.1920928955078125e-07, R14 ;  /* 0x340000000b0b7823 */ /* 0x000fe2000001000e */
[----:B------:R-:W-:Y:S01]  /*0570*/  FFMA.FTZ R12, R12, 0.69314718246459960938, R15 ;  /* 0x3f3172180c0c7823 */ /* 0x000fe2000001000f */
[----:B------:R-:W-:Y:S01]  /*0580*/  @P2 IMAD.MOV.U32 R13, RZ, RZ, 0x7f800000 ;  /* 0x7f800000ff0d2424 */ /* 0x000fe200078e00ff */
[----:B------:R-:W-:Y:S01]  /*0590*/  FSETP.GEU.AND P3, PT, R7, 10, PT ;  /* 0x412000000700780b */ /* 0x000fe20003f6e000 */
[----:B------:R-:W-:Y:S01]  /*05a0*/  @P1 FFMA.FTZ R12, R8, R9, +INF ;  /* 0x7f800000080c1423 */ /* 0x000fe20000010009 */
[----:B------:R-:W-:Y:S01]  /*05b0*/  FSETP.GEU.AND P1, PT, R5, 10, PT ;  /* 0x412000000500780b */ /* 0x000fe20003f2e000 */
[----:B------:R-:W-:Y:S01]  /*05c0*/  FFMA.FTZ R11, R11, 0.69314718246459960938, R16 ;  /* 0x3f3172180b0b7823 */ /* 0x000fe20000010010 */
[----:B------:R-:W-:Y:S01]  /*05d0*/  @P2 FFMA.FTZ R11, R6, R13, +INF ;  /* 0x7f800000060b2423 */ /* 0x000fe2000001000d */
[----:B------:R-:W-:Y:S01]  /*05e0*/  FMUL R12, R12, 10 ;  /* 0x412000000c0c7820 */ /* 0x000fe20000400000 */
[----:B------:R-:W-:-:S02]  /*05f0*/  FSETP.NEU.AND P2, PT, R8, RZ, PT ;  /* 0x000000ff0800720b */ /* 0x000fc40003f4d000 */
[----:B------:R-:W-:Y:S01]  /*0600*/  FMUL R11, R11, 10 ;  /* 0x412000000b0b7820 */ /* 0x000fe20000400000 */
[----:B------:R-:W-:Y:S02]  /*0610*/  FSETP.NEU.AND P4, PT, R6, RZ, PT ;  /* 0x000000ff0600720b */ /* 0x000fe40003f8d000 */
[----:B------:R-:W-:Y:S02]  /*0620*/  FSEL R12, R12, -INF , P2 ;  /* 0xff8000000c0c7808 */ /* 0x000fe40001000000 */
[----:B------:R-:W-:Y:S01]  /*0630*/  FSEL R11, R11, -INF , P4 ;  /* 0xff8000000b0b7808 */ /* 0x000fe20002000000 */
[----:B------:R-:W-:Y:S01]  /*0640*/  @P3 FADD R11, R7, 7.91759490966796875 ;  /* 0x40fd5cf0070b3421 */ /* 0x000fe20000000000 */
[----:B------:R-:W-:-:S04]  /*0650*/  @P1 FADD R12, R5, 7.91759490966796875 ;  /* 0x40fd5cf0050c1421 */ /* 0x000fc80000000000 */
[----:B------:R-:W-:Y:S02]  /*0660*/  FSEL R11, R11, RZ, !P0 ;  /* 0x000000ff0b0b7208 */ /* 0x000fe40004000000 */
[----:B------:R-:W-:-:S03]  /*0670*/  FSEL R12, R12, RZ, !P0 ;  /* 0x000000ff0c0c7208 */ /* 0x000fc60004000000 */
[----:B------:R-:W1:Y:S04]  /*0680*/  SHFL.BFLY PT, R8, R11, 0x10, 0x1f ;  /* 0x0e001f000b087f89 */ /* 0x000e6800000e0000 */
[----:B------:R-:W2:Y:S01]  /*0690*/  SHFL.BFLY PT, R5, R12, 0x10, 0x1f ;  /* 0x0e001f000c057f89 */ /* 0x000ea200000e0000 */
[----:B-1----:R-:W-:Y:S01]  /*06a0*/  FADD R9, R11, R8 ;  /* 0x000000080b097221 */ /* 0x002fe20000000000 */
[----:B--2---:R-:W-:-:S04]  /*06b0*/  FADD R6, R12, R5 ;  /* 0x000000050c067221 */ /* 0x004fc80000000000 */
[----:B------:R-:W1:Y:S04]  /*06c0*/  SHFL.BFLY PT, R8, R9, 0x8, 0x1f ;  /* 0x0d001f0009087f89 */ /* 0x000e6800000e0000 */
[----:B------:R-:W2:Y:S01]  /*06d0*/  SHFL.BFLY PT, R5, R6, 0x8, 0x1f ;  /* 0x0d001f0006057f89 */ /* 0x000ea200000e0000 */
[----:B-1----:R-:W-:Y:S01]  /*06e0*/  FADD R10, R9, R8 ;  /* 0x00000008090a7221 */ /* 0x002fe20000000000 */
[----:B--2---:R-:W-:-:S04]  /*06f0*/  FADD R7, R6, R5 ;  /* 0x0000000506077221 */ /* 0x004fc80000000000 */
[----:B------:R-:W1:Y:S04]  /*0700*/  SHFL.BFLY PT, R13, R10, 0x4, 0x1f ;  /* 0x0c801f000a0d7f89 */ /* 0x000e6800000e0000 */
[----:B------:R-:W2:Y:S01]  /*0710*/  SHFL.BFLY PT, R8, R7, 0x4, 0x1f ;  /* 0x0c801f0007087f89 */ /* 0x000ea200000e0000 */
[----:B------:R-:W-:Y:S02]  /*0720*/  LOP3.LUT R5, R2, 0x1f, RZ, 0xc0, !PT ;  /* 0x0000001f02057812 */ /* 0x000fe400078ec0ff */
[----:B------:R-:W-:Y:S02]  /*0730*/  SHF.R.U32.HI R11, RZ, 0x3, R2 ;  /* 0x00000003ff0b7819 */ /* 0x000fe40000011602 */
[----:B------:R-:W-:Y:S02]  /*0740*/  ISETP.GE.U32.AND P0, PT, R5, 0x4, PT ;  /* 0x000000040500780c */ /* 0x000fe40003f06070 */
[----:B------:R-:W-:-:S02]  /*0750*/  LOP3.LUT R11, R11, 0x4, RZ, 0xc0, !PT ;  /* 0x000000040b0b7812 */ /* 0x000fc400078ec0ff */
[----:B------:R-:W-:-:S04]  /*0760*/  SHF.L.U32 R6, R4, 0x3, RZ ;  /* 0x0000000304067819 */ /* 0x000fc800000006ff */
[----:B------:R-:W-:Y:S01]  /*0770*/  LOP3.LUT R5, R6, R11, RZ, 0xfc, !PT ;  /* 0x0000000b06057212 */ /* 0x000fe200078efcff */
[----:B-1----:R-:W-:Y:S01]  /*0780*/  FADD R10, R10, R13 ;  /* 0x0000000d0a0a7221 */ /* 0x002fe20000000000 */
[----:B--2---:R-:W-:-:S04]  /*0790*/  FADD R12, R7, R8 ;  /* 0x00000008070c7221 */ /* 0x004fc80000000000 */
[----:B------:R-:W-:Y:S04]  /*07a0*/  @!P0 STS [R5+UR4+0x8], R10 ;  /* 0x0000080a05008988 */ /* 0x000fe80008000804 */
[----:B------:R-:W-:Y:S01]  /*07b0*/  @!P0 STS [R5+UR4], R12 ;  /* 0x0000000c05008988 */ /* 0x000fe20008000804 */
[----:B------:R-:W-:Y:S01]  /*07c0*/  BAR.SYNC.DEFER_BLOCKING 0x0 ;  /* 0x0000000000007b1d */ /* 0x000fe20000010000 */
[C---:B------:R-:W-:Y:S02]  /*07d0*/  ISETP.GE.AND P1, PT, R2.reuse, 0x10, PT ;  /* 0x000000100200780c */ /* 0x040fe40003f26270 */
[----:B------:R-:W-:-:S11]  /*07e0*/  LEA R7, R2, UR4, 0x2 ;  /* 0x0000000402077c11 */ /* 0x000fd6000f8e10ff */
[----:B------:R-:W1:Y:S01]  /*07f0*/  @!P1 LDS R0, [R7] ;  /* 0x0000000007009984 */ /* 0x000e620000000800 */
[----:B------:R-:W-:-:S04]  /*0800*/  LOP3.LUT R8, R2, 0x1, RZ, 0xc0, !PT ;  /* 0x0000000102087812 */ /* 0x000fc800078ec0ff */
[----:B------:R-:W-:-:S04]  /*0810*/  ISETP.NE.U32.AND P0, PT, R8, 0x1, PT ;  /* 0x000000010800780c */ /* 0x000fc80003f05070 */
[----:B------:R-:W-:Y:S01]  /*0820*/  ISETP.LT.AND P0, PT, R2, 0x10, P0 ;  /* 0x000000100200780c */ /* 0x000fe20000701270 */
[----:B-1----:R-:W1:Y:S02]  /*0830*/  SHFL.BFLY PT, R9, R0, 0x1, 0x1f ;  /* 0x0c201f0000097f89 */ /* 0x002e6400000e0000 */
[----:B-1----:R-:W-:-:S10]  /*0840*/  FADD R8, R0, R9 ;  /* 0x0000000900087221 */ /* 0x002fd40000000000 */
[----:B------:R-:W-:Y:S01]  /*0850*/  @P0 STS [R7], R8 ;  /* 0x0000000807000388 */ /* 0x000fe20000000800 */
[----:B------:R-:W-:Y:S06]  /*0860*/  BAR.SYNC.DEFER_BLOCKING 0x0 ;  /* 0x0000000000007b1d */ /* 0x000fec0000010000 */
[----:B------:R-:W-:Y:S04]  /*0870*/  LDS R12, [R6+UR4] ;  /* 0x00000004060c7984 */ /* 0x000fe80008000800 */
[----:B------:R-:W1:Y:S01]  /*0880*/  LDS R13, [R6+UR4+0x8] ;  /* 0x00000804060d7984 */ /* 0x000e620008000800 */
[----:B------:R-:W-:-:S02]  /*0890*/  LOP3.LUT R5, R3, 0x7, R2, 0xf8, !PT ;  /* 0x0000000703057812 */ /* 0x000fc400078ef802 */
[----:B------:R-:W-:-:S05]  /*08a0*/  IADD3 R3, R6, UR4, RZ ;  /* 0x0000000406037c10 */ /* 0x000fca000fffe0ff */
[----:B------:R-:W-:Y:S01]  /*08b0*/  IMAD R3, R4, -0x4, R3 ;  /* 0xfffffffc04037824 */ /* 0x000fe200078e0203 */
[----:B------:R-:W-:Y:S01]  /*08c0*/  BAR.SYNC.DEFER_BLOCKING 0x0 ;  /* 0x0000000000007b1d */ /* 0x000fe20000010000 */
[----:B------:R-:W-:-:S04]  /*08d0*/  SHF.R.U32.HI R10, RZ, 0x3, R2 ;  /* 0x00000003ff0a7819 */ /* 0x000fc80000011602 */
[----:B------:R-:W-:-:S04]  /*08e0*/  SGXT.U32 R10, R10, 0x2 ;  /* 0x000000020a0a781a */ /* 0x000fc80000000000 */
[----:B------:R-:W-:-:S04]  /*08f0*/  LOP3.LUT P0, RZ, R11, R10, RZ, 0xfc, !PT ;  /* 0x0000000a0bff7212 */ /* 0x000fc8000780fcff */
[----:B------:R-:W-:Y:S01]  /*0900*/  ISETP.LT.AND P0, PT, R5, 0x10, !P0 ;  /* 0x000000100500780c */ /* 0x000fe20004701270 */
[----:B-1----:R1:W-:Y:S01]  /*0910*/  STS.64 [R3], R12 ;  /* 0x0000000c03007388 */ /* 0x0023e20000000a00 */
[----:B------:R-:W-:-:S04]  /*0920*/  LOP3.LUT R2, R2, 0x7, RZ, 0xc0, !PT ;  /* 0x0000000702027812 */ /* 0x000fc800078ec0ff */
[----:B------:R-:W-:Y:S01]  /*0930*/  LEA R0, R2, UR4, 0x2 ;  /* 0x0000000402007c11 */ /* 0x000fe2000f8e10ff */
[----:B------:R-:W-:Y:S06]  /*0940*/  BAR.SYNC.DEFER_BLOCKING 0x0 ;  /* 0x0000000000007b1d */ /* 0x000fec0000010000 */
[----:B-1----:R-:W-:Y:S05]  /*0950*/  @!P0 EXIT ;  /* 0x000000000000894d */ /* 0x002fea0003800000 */
[----:B------:R-:W0:Y:S01]  /*0960*/  LDS R7, [R0] ;  /* 0x0000000000077984 */ /* 0x000e220000000800 */
[----:B------:R-:W1:Y:S02]  /*0970*/  LDC.64 R2, c[0x0][0x228] ;  /* 0x00008a00ff027b82 */ /* 0x000e640000000a00 */
[----:B-1----:R-:W-:-:S05]  /*0980*/  IMAD.WIDE R2, R5, 0x4, R2 ;  /* 0x0000000405027825 */ /* 0x002fca00078e0202 */
[----:B0-----:R-:W-:Y:S01]  /*0990*/  STG.E desc[UR6][R2.64], R7 ;  /* 0x0000000702007986 */ /* 0x001fe2000c101906 */
[----:B------:R-:W-:Y:S05]  /*09a0*/  EXIT ;  /* 0x000000000000794d */ /* 0x000fea0003800000 */
.L_x_0:
[----:B------:R-:W-:-:S00]  /*09b0*/  BRA `(.L_x_0) ;  /* 0xfffffffc00fc7947 */ /* 0x000fc0000383ffff */
[----:B------:R-:W-:-:S00]  /*09c0*/  NOP ;  /* 0x0000000000007918 */ /* 0x000fc00000000000 */
        /* <DEDUP_REMOVED lines=11> */
.L_x_1:


//--------------------- .nv.global.init           --------------------------
	.section	.nv.global.init,"aw",@progbits
.nv.global.init:
	.type		_$_str,@object
	.size		_$_str,(.L_0 - _$_str)
_$_str:
        /*0000*/ 	.byte	0x5f, 0x5f, 0x43, 0x55, 0x44, 0x41, 0x5f, 0x46, 0x54, 0x5a, 0x00
.L_0:


//--------------------- .nv.shared.triton_per_fused_abs_add_div_log_lt_mul_sub_sum_where_0 --------------------------
	.section	.nv.shared.triton_per_fused_abs_add_div_log_lt_mul_sub_sum_where_0,"aw",@nobits
	.sectionflags	@""
	.align	16
	.zero		1024


//--------------------- .nv.constant0.triton_per_fused_abs_add_div_log_lt_mul_sub_sum_where_0 --------------------------
	.section	.nv.constant0.triton_per_fused_abs_add_div_log_lt_mul_sub_sum_where_0,"a",@progbits
	.sectionflags	@""
	.align	4
.nv.constant0.triton_per_fused_abs_add_div_log_lt_mul_sub_sum_where_0:
	.zero		568
